//
// Generated by NVIDIA NVVM Compiler
//
// Compiler Build ID: CL-36424714
// Cuda compilation tools, release 13.0, V13.0.88
// Based on NVVM 20.0.0
//

.version 9.0
.target sm_100
.address_size 64

	// .globl	_Z11kernel_maini
.extern .func  (.param .b32 func_retval0) vprintf
(
	.param .b64 vprintf_param_0,
	.param .b64 vprintf_param_1
)
;
.global .align 1 .b8 $str[14] = {107, 101, 114, 110, 101, 108, 95, 109, 97, 105, 110, 33, 10};

.visible .entry _Z11kernel_maini(
	.param .u32 _Z11kernel_maini_param_0
)
{
	.reg .b32 	%r<3>;
	.reg .b64 	%rd<3>;

	mov.u64 	%rd1, $str;
	cvta.global.u64 	%rd2, %rd1;
	{ // callseq 0, 0
	.param .b64 param0;
	st.param.b64 	[param0], %rd2;
	.param .b64 param1;
	st.param.b64 	[param1], 0;
	.param .b32 retval0;
	call.uni (retval0), 
	vprintf, 
	(
	param0, 
	param1
	);
	ld.param.b32 	%r1, [retval0];
	} // callseq 0
	ret;

}


// ===== COMPILED SASS (sm_100) =====

	.target	sm_100

	.elftype	@"ET_EXEC"


//--------------------- .note.nv.tkinfo           --------------------------
	.section	.note.nv.tkinfo,"",@"SHT_NOTE"
	.sectionflags	@"SHF_NOTE_NV_TKINFO"
	.tkinfo
        /*0018*/ 	.word	0x00000002
        /*0030*/ 	.string	""
        /*0030*/ 	.string	"ptxas"
        /*0030*/ 	.string	"Cuda compilation tools, release 13.0, V13.0.88"
        /*0030*/ 	.string	"Build cuda_13.0.r13.0/compiler.36424714_0"
        /*0030*/ 	.string	"-arch sm_100 -m 64 "



//--------------------- .note.nv.cuinfo           --------------------------
	.section	.note.nv.cuinfo,"",@"SHT_NOTE"
	.sectionflags	@"SHF_NOTE_NV_CUINFO"
        /*0018*/ 	.short	0x0002
        /*001a*/ 	.short	0x0064
        /*001c*/ 	.short	0x0082
	.zero		2


//--------------------- .nv.info                  --------------------------
	.section	.nv.info,"",@"SHT_CUDA_INFO"
	.align	4


	//----- nvinfo : EIATTR_REGCOUNT
	.align		4
        /*0000*/ 	.byte	0x04, 0x2f
        /*0002*/ 	.short	(.L_2 - .L_1)
	.align		4
.L_1:
        /*0004*/ 	.word	index@(_Z11kernel_maini)
        /*0008*/ 	.word	0x00000018


	//----- nvinfo : EIATTR_FRAME_SIZE
	.align		4
.L_2:
        /*000c*/ 	.byte	0x04, 0x11
        /*000e*/ 	.short	(.L_4 - .L_3)
	.align		4
.L_3:
        /*0010*/ 	.word	index@(_Z11kernel_maini)
        /*0014*/ 	.word	0x00000000


	//----- nvinfo : EIATTR_MIN_STACK_SIZE
	.align		4
.L_4:
        /*0018*/ 	.byte	0x04, 0x12
        /*001a*/ 	.short	(.L_6 - .L_5)
	.align		4
.L_5:
        /*001c*/ 	.word	index@(_Z11kernel_maini)
        /*0020*/ 	.word	0x00000000
.L_6:


//--------------------- .nv.compat                --------------------------
	.section	.nv.compat,"",@"SHT_CUDA_COMPAT_INFO"
	.align	4
        /*0000*/ 	.byte	0x02, 0x09, 0x00, 0x00, 0x02, 0x02, 0x01, 0x00, 0x02, 0x05, 0x05, 0x00, 0x03, 0x07, 0x01, 0x01
        /*0010*/ 	.byte	0x02, 0x03, 0x00, 0x00, 0x02, 0x06, 0x01, 0x00, 0x04, 0x0b, 0x08, 0x00, 0x09, 0x00, 0x00, 0x00
        /*0020*/ 	.byte	0x00, 0x00, 0x00, 0x00


//--------------------- .nv.info._Z11kernel_maini --------------------------
	.section	.nv.info._Z11kernel_maini,"",@"SHT_CUDA_INFO"
	.sectionflags	@""
	.align	4


	//----- nvinfo : EIATTR_CUDA_API_VERSION
	.align		4
        /*0000*/ 	.byte	0x04, 0x37
        /*0002*/ 	.short	(.L_8 - .L_7)
.L_7:
        /*0004*/ 	.word	0x00000082


	//----- nvinfo : EIATTR_KPARAM_INFO
	.align		4
.L_8:
        /*0008*/ 	.byte	0x04, 0x17
        /*000a*/ 	.short	(.L_10 - .L_9)
.L_9:
        /*000c*/ 	.word	0x00000000
        /*0010*/ 	.short	0x0000
        /*0012*/ 	.short	0x0000
        /*0014*/ 	.byte	0x00, 0xf0, 0x11, 0x00


	//----- nvinfo : EIATTR_SPARSE_MMA_MASK
	.align		4
.L_10:
        /*0018*/ 	.byte	0x03, 0x50
        /*001a*/ 	.short	0x0000


	//----- nvinfo : EIATTR_MAXREG_COUNT
	.align		4
        /*001c*/ 	.byte	0x03, 0x1b
        /*001e*/ 	.short	0x00ff


	//----- nvinfo : EIATTR_EXTERNS
	.align		4
        /*0020*/ 	.byte	0x04, 0x0f
        /*0022*/ 	.short	(.L_12 - .L_11)


	//   ....[0]....
	.align		4
.L_11:
        /*0024*/ 	.word	index@(vprintf)


	//----- nvinfo : EIATTR_MERCURY_ISA_VERSION
	.align		4
.L_12:
        /*0028*/ 	.byte	0x03, 0x5f
        /*002a*/ 	.short	0x0101


	//----- nvinfo : EIATTR_VRC_CTA_INIT_COUNT
	.align		4
        /*002c*/ 	.byte	0x02, 0x4a
	.zero		1
	.zero		1


	//----- nvinfo : EIATTR_SYSCALL_OFFSETS
	.align		4
        /*0030*/ 	.byte	0x04, 0x46
        /*0032*/ 	.short	(.L_14 - .L_13)


	//   ....[0]....
.L_13:
        /*0034*/ 	.word	0x00000080


	//----- nvinfo : EIATTR_EXIT_INSTR_OFFSETS
	.align		4
.L_14:
        /*0038*/ 	.byte	0x04, 0x1c
        /*003a*/ 	.short	(.L_16 - .L_15)


	//   ....[0]....
.L_15:
        /*003c*/ 	.word	0x00000090


	//----- nvinfo : EIATTR_CBANK_PARAM_SIZE
	.align		4
.L_16:
        /*0040*/ 	.byte	0x03, 0x19
        /*0042*/ 	.short	0x0004


	//----- nvinfo : EIATTR_PARAM_CBANK
	.align		4
        /*0044*/ 	.byte	0x04, 0x0a
        /*0046*/ 	.short	(.L_18 - .L_17)
	.align		4
.L_17:
        /*0048*/ 	.word	index@(.nv.constant0._Z11kernel_maini)
        /*004c*/ 	.short	0x0380
        /*004e*/ 	.short	0x0004


	//----- nvinfo : EIATTR_SW_WAR
	.align		4
.L_18:
        /*0050*/ 	.byte	0x04, 0x36
        /*0052*/ 	.short	(.L_20 - .L_19)
.L_19:
        /*0054*/ 	.word	0x00000008
.L_20:


//--------------------- .nv.callgraph             --------------------------
	.section	.nv.callgraph,"",@"SHT_CUDA_CALLGRAPH"
	.align	4
	.sectionentsize	8
	.align		4
        /*0000*/ 	.word	0x00000000
	.align		4
        /*0004*/ 	.word	0xffffffff
	.align		4
        /*0008*/ 	.word	index@(_Z11kernel_maini)
	.align		4
        /*000c*/ 	.word	index@(vprintf)
	.align		4
        /*0010*/ 	.word	0x00000000
	.align		4
        /*0014*/ 	.word	0xfffffffe
	.align		4
        /*0018*/ 	.word	0x00000000
	.align		4
        /*001c*/ 	.word	0xfffffffd
	.align		4
        /*0020*/ 	.word	0x00000000
	.align		4
        /*0024*/ 	.word	0xfffffffc


//--------------------- .nv.constant4             --------------------------
	.section	.nv.constant4,"a",@progbits
	.align	8
	.align		8
.nv.constant4:
        /*0000*/ 	.dword	vprintf
	.align		8
        /*0008*/ 	.dword	$str


//--------------------- .text._Z11kernel_maini    --------------------------
	.section	.text._Z11kernel_maini,"ax",@progbits
	.align	128
        .global         _Z11kernel_maini
        .type           _Z11kernel_maini,@function
        .size           _Z11kernel_maini,(.L_x_2 - _Z11kernel_maini)
        .other          _Z11kernel_maini,@"STO_CUDA_ENTRY STV_DEFAULT"
_Z11kernel_maini:
.text._Z11kernel_maini:
[----:B------:R-:W0:Y:S01]  /*0000*/  LDC R1, c[0x0][0x37c] ;  /* 0x0000df00ff017b82 */ /* 0x000e220000000800 */
[----:B------:R-:W-:Y:S01]  /*0010*/  MOV R0, 0x0 ;  /* 0x0000000000007802 */ /* 0x000fe20000000f00 */
[----:B------:R-:W1:Y:S01]  /*0020*/  LDCU.64 UR4, c[0x4][0x8] ;  /* 0x01000100ff0477ac */ /* 0x000e620008000a00 */
[----:B------:R-:W-:-:S05]  /*0030*/  CS2R R6, SRZ ;  /* 0x0000000000067805 */ /* 0x000fca000001ff00 */
[----:B------:R2:W3:Y:S01]  /*0040*/  LDC.64 R2, c[0x4][R0] ;  /* 0x0100000000027b82 */ /* 0x0004e20000000a00 */
[----:B-1----:R-:W-:Y:S02]  /*0050*/  IMAD.U32 R4, RZ, RZ, UR4 ;  /* 0x00000004ff047e24 */ /* 0x002fe4000f8e00ff */
[----:B--2---:R-:W-:-:S07]  /*0060*/  IMAD.U32 R5, RZ, RZ, UR5 ;  /* 0x00000005ff057e24 */ /* 0x004fce000f8e00ff */
[----:B------:R-:W-:-:S07]  /*0070*/  LEPC R20, `(.L_x_0) ;  /* 0x000000001014794e */ /* 0x000fce0000000000 */
[----:B0--3--:R-:W-:Y:S05]  /*0080*/  CALL.ABS.NOINC R2 ;  /* 0x0000000002007343 */ /* 0x009fea0003c00000 */
.L_x_0:
[----:B------:R-:W-:Y:S05]  /*0090*/  EXIT ;  /* 0x000000000000794d */ /* 0x000fea0003800000 */
.L_x_1:
[----:B------:R-:W-:-:S00]  /*00a0*/  BRA `(.L_x_1) ;  /* 0xfffffffc00fc7947 */ /* 0x000fc0000383ffff */
[----:B------:R-:W-:-:S00]  /*00b0*/  NOP ;  /* 0x0000000000007918 */ /* 0x000fc00000000000 */
        /* <DEDUP_REMOVED lines=12> */
.L_x_2:


//--------------------- .nv.global.init           --------------------------
	.section	.nv.global.init,"aw",@progbits
.nv.global.init:
	.type		$str,@object
	.size		$str,(.L_0 - $str)
$str:
        /*0000*/ 	.byte	0x6b, 0x65, 0x72, 0x6e, 0x65, 0x6c, 0x5f, 0x6d, 0x61, 0x69, 0x6e, 0x21, 0x0a, 0x00
.L_0:


//--------------------- .nv.shared.reserved.0     --------------------------
	.section	.nv.shared.reserved.0,"aw",@nobits
	.weak		__nv_reservedSMEM_offset_0_alias
	.size		__nv_reservedSMEM_offset_0_alias, 0, 64
	.other		__nv_reservedSMEM_offset_0_alias,@"STO_CUDA_RESERVED_SHARED STV_DEFAULT"
__nv_reservedSMEM_offset_0_alias:
	.zero		0
	.zero		64


//--------------------- .nv.constant0._Z11kernel_maini --------------------------
	.section	.nv.constant0._Z11kernel_maini,"a",@progbits
	.sectionflags	@""
	.align	4
.nv.constant0._Z11kernel_maini:
	.zero		900


//--------------------- SYMBOLS --------------------------

	.type		.nv.reservedSmem.offset0,@object
	.size		.nv.reservedSmem.offset0,0x4
	.type		vprintf,@function
